//
// Generated by NVIDIA NVVM Compiler
//
// Compiler Build ID: CL-36424714
// Cuda compilation tools, release 13.0, V13.0.88
// Based on NVVM 20.0.0
//

.version 9.0
.target sm_100
.address_size 64

	// .globl	add

.visible .entry add(
	.param .u64 .ptr .align 1 add_param_0,
	.param .u64 .ptr .align 1 add_param_1,
	.param .u64 .ptr .align 1 add_param_2
)
{
	.reg .b32 	%r<4>;
	.reg .b64 	%rd<7>;

	ld.param.u64 	%rd1, [add_param_0];
	ld.param.u64 	%rd2, [add_param_1];
	ld.param.u64 	%rd3, [add_param_2];
	cvta.to.global.u64 	%rd4, %rd3;
	cvta.to.global.u64 	%rd5, %rd2;
	cvta.to.global.u64 	%rd6, %rd1;
	ld.global.u32 	%r1, [%rd6];
	ld.global.u32 	%r2, [%rd5];
	add.s32 	%r3, %r2, %r1;
	st.global.u32 	[%rd4], %r3;
	ret;

}


// ===== COMPILED SASS (sm_100) =====

	.target	sm_100

	.elftype	@"ET_EXEC"


//--------------------- .note.nv.tkinfo           --------------------------
	.section	.note.nv.tkinfo,"",@"SHT_NOTE"
	.sectionflags	@"SHF_NOTE_NV_TKINFO"
	.tkinfo
        /*0018*/ 	.word	0x00000002
        /*0030*/ 	.string	""
        /*0030*/ 	.string	"ptxas"
        /*0030*/ 	.string	"Cuda compilation tools, release 13.0, V13.0.88"
        /*0030*/ 	.string	"Build cuda_13.0.r13.0/compiler.36424714_0"
        /*0030*/ 	.string	"-arch sm_100 -m 64 "



//--------------------- .note.nv.cuinfo           --------------------------
	.section	.note.nv.cuinfo,"",@"SHT_NOTE"
	.sectionflags	@"SHF_NOTE_NV_CUINFO"
        /*0018*/ 	.short	0x0002
        /*001a*/ 	.short	0x0064
        /*001c*/ 	.short	0x0082
	.zero		2


//--------------------- .nv.info                  --------------------------
	.section	.nv.info,"",@"SHT_CUDA_INFO"
	.align	4


	//----- nvinfo : EIATTR_REGCOUNT
	.align		4
        /*0000*/ 	.byte	0x04, 0x2f
        /*0002*/ 	.short	(.L_1 - .L_0)
	.align		4
.L_0:
        /*0004*/ 	.word	index@(add)
        /*0008*/ 	.word	0x0000000c


	//----- nvinfo : EIATTR_FRAME_SIZE
	.align		4
.L_1:
        /*000c*/ 	.byte	0x04, 0x11
        /*000e*/ 	.short	(.L_3 - .L_2)
	.align		4
.L_2:
        /*0010*/ 	.word	index@(add)
        /*0014*/ 	.word	0x00000000


	//----- nvinfo : EIATTR_MIN_STACK_SIZE
	.align		4
.L_3:
        /*0018*/ 	.byte	0x04, 0x12
        /*001a*/ 	.short	(.L_5 - .L_4)
	.align		4
.L_4:
        /*001c*/ 	.word	index@(add)
        /*0020*/ 	.word	0x00000000
.L_5:


//--------------------- .nv.compat                --------------------------
	.section	.nv.compat,"",@"SHT_CUDA_COMPAT_INFO"
	.align	4
        /*0000*/ 	.byte	0x02, 0x09, 0x00, 0x00, 0x02, 0x02, 0x01, 0x00, 0x02, 0x05, 0x05, 0x00, 0x03, 0x07, 0x01, 0x01
        /*0010*/ 	.byte	0x02, 0x03, 0x00, 0x00, 0x02, 0x06, 0x01, 0x00, 0x04, 0x0b, 0x08, 0x00, 0x09, 0x00, 0x00, 0x00
        /*0020*/ 	.byte	0x00, 0x00, 0x00, 0x00


//--------------------- .nv.info.add              --------------------------
	.section	.nv.info.add,"",@"SHT_CUDA_INFO"
	.sectionflags	@""
	.align	4


	//----- nvinfo : EIATTR_CUDA_API_VERSION
	.align		4
        /*0000*/ 	.byte	0x04, 0x37
        /*0002*/ 	.short	(.L_7 - .L_6)
.L_6:
        /*0004*/ 	.word	0x00000082


	//----- nvinfo : EIATTR_KPARAM_INFO
	.align		4
.L_7:
        /*0008*/ 	.byte	0x04, 0x17
        /*000a*/ 	.short	(.L_9 - .L_8)
.L_8:
        /*000c*/ 	.word	0x00000000
        /*0010*/ 	.short	0x0002
        /*0012*/ 	.short	0x0010
        /*0014*/ 	.byte	0x00, 0xf5, 0x21, 0x00


	//----- nvinfo : EIATTR_KPARAM_INFO
	.align		4
.L_9:
        /*0018*/ 	.byte	0x04, 0x17
        /*001a*/ 	.short	(.L_11 - .L_10)
.L_10:
        /*001c*/ 	.word	0x00000000
        /*0020*/ 	.short	0x0001
        /*0022*/ 	.short	0x0008
        /*0024*/ 	.byte	0x00, 0xf5, 0x21, 0x00


	//----- nvinfo : EIATTR_KPARAM_INFO
	.align		4
.L_11:
        /*0028*/ 	.byte	0x04, 0x17
        /*002a*/ 	.short	(.L_13 - .L_12)
.L_12:
        /*002c*/ 	.word	0x00000000
        /*0030*/ 	.short	0x0000
        /*0032*/ 	.short	0x0000
        /*0034*/ 	.byte	0x00, 0xf5, 0x21, 0x00


	//----- nvinfo : EIATTR_SPARSE_MMA_MASK
	.align		4
.L_13:
        /*0038*/ 	.byte	0x03, 0x50
        /*003a*/ 	.short	0x0000


	//----- nvinfo : EIATTR_MAXREG_COUNT
	.align		4
        /*003c*/ 	.byte	0x03, 0x1b
        /*003e*/ 	.short	0x00ff


	//----- nvinfo : EIATTR_MERCURY_ISA_VERSION
	.align		4
        /*0040*/ 	.byte	0x03, 0x5f
        /*0042*/ 	.short	0x0101


	//----- nvinfo : EIATTR_VRC_CTA_INIT_COUNT
	.align		4
        /*0044*/ 	.byte	0x02, 0x4a
	.zero		1
	.zero		1


	//----- nvinfo : EIATTR_EXIT_INSTR_OFFSETS
	.align		4
        /*0048*/ 	.byte	0x04, 0x1c
        /*004a*/ 	.short	(.L_15 - .L_14)


	//   ....[0]....
.L_14:
        /*004c*/ 	.word	0x00000090


	//----- nvinfo : EIATTR_CBANK_PARAM_SIZE
	.align		4
.L_15:
        /*0050*/ 	.byte	0x03, 0x19
        /*0052*/ 	.short	0x0018


	//----- nvinfo : EIATTR_PARAM_CBANK
	.align		4
        /*0054*/ 	.byte	0x04, 0x0a
        /*0056*/ 	.short	(.L_17 - .L_16)
	.align		4
.L_16:
        /*0058*/ 	.word	index@(.nv.constant0.add)
        /*005c*/ 	.short	0x0380
        /*005e*/ 	.short	0x0018


	//----- nvinfo : EIATTR_SW_WAR
	.align		4
.L_17:
        /*0060*/ 	.byte	0x04, 0x36
        /*0062*/ 	.short	(.L_19 - .L_18)
.L_18:
        /*0064*/ 	.word	0x00000008
.L_19:


//--------------------- .nv.callgraph             --------------------------
	.section	.nv.callgraph,"",@"SHT_CUDA_CALLGRAPH"
	.align	4
	.sectionentsize	8
	.align		4
        /*0000*/ 	.word	0x00000000
	.align		4
        /*0004*/ 	.word	0xffffffff
	.align		4
        /*0008*/ 	.word	0x00000000
	.align		4
        /*000c*/ 	.word	0xfffffffe
	.align		4
        /*0010*/ 	.word	0x00000000
	.align		4
        /*0014*/ 	.word	0xfffffffd
	.align		4
        /*0018*/ 	.word	0x00000000
	.align		4
        /*001c*/ 	.word	0xfffffffc


//--------------------- .text.add                 --------------------------
	.section	.text.add,"ax",@progbits
	.align	128
        .global         add
        .type           add,@function
        .size           add,(.L_x_1 - add)
        .other          add,@"STO_CUDA_ENTRY STV_DEFAULT"
add:
.text.add:
[----:B------:R-:W-:Y:S08]  /*0000*/  LDC R1, c[0x0][0x37c] ;  /* 0x0000df00ff017b82 */ /* 0x000ff00000000800 */
[----:B------:R-:W0:Y:S01]  /*0010*/  LDC.64 R2, c[0x0][0x380] ;  /* 0x0000e000ff027b82 */ /* 0x000e220000000a00 */
[----:B------:R-:W0:Y:S07]  /*0020*/  LDCU.64 UR4, c[0x0][0x358] ;  /* 0x00006b00ff0477ac */ /* 0x000e2e0008000a00 */
[----:B------:R-:W1:Y:S01]  /*0030*/  LDC.64 R4, c[0x0][0x388] ;  /* 0x0000e200ff047b82 */ /* 0x000e620000000a00 */
[----:B0-----:R-:W2:Y:S04]  /*0040*/  LDG.E R2, desc[UR4][R2.64] ;  /* 0x0000000402027981 */ /* 0x001ea8000c1e1900 */
[----:B-1----:R-:W2:Y:S03]  /*0050*/  LDG.E R5, desc[UR4][R4.64] ;  /* 0x0000000404057981 */ /* 0x002ea6000c1e1900 */
[----:B------:R-:W0:Y:S01]  /*0060*/  LDC.64 R6, c[0x0][0x390] ;  /* 0x0000e400ff067b82 */ /* 0x000e220000000a00 */
[----:B--2---:R-:W-:-:S05]  /*0070*/  IADD3 R9, PT, PT, R2, R5, RZ ;  /* 0x0000000502097210 */ /* 0x004fca0007ffe0ff */
[----:B0-----:R-:W-:Y:S01]  /*0080*/  STG.E desc[UR4][R6.64], R9 ;  /* 0x0000000906007986 */ /* 0x001fe2000c101904 */
[----:B------:R-:W-:Y:S05]  /*0090*/  EXIT ;  /* 0x000000000000794d */ /* 0x000fea0003800000 */
.L_x_0:
[----:B------:R-:W-:-:S00]  /*00a0*/  BRA `(.L_x_0) ;  /* 0xfffffffc00fc7947 */ /* 0x000fc0000383ffff */
[----:B------:R-:W-:-:S00]  /*00b0*/  NOP ;  /* 0x0000000000007918 */ /* 0x000fc00000000000 */
        /* <DEDUP_REMOVED lines=12> */
.L_x_1:


//--------------------- .nv.shared.reserved.0     --------------------------
	.section	.nv.shared.reserved.0,"aw",@nobits
	.weak		__nv_reservedSMEM_offset_0_alias
	.size		__nv_reservedSMEM_offset_0_alias, 0, 64
	.other		__nv_reservedSMEM_offset_0_alias,@"STO_CUDA_RESERVED_SHARED STV_DEFAULT"
__nv_reservedSMEM_offset_0_alias:
	.zero		0
	.zero		64


//--------------------- .nv.constant0.add         --------------------------
	.section	.nv.constant0.add,"a",@progbits
	.sectionflags	@""
	.align	4
.nv.constant0.add:
	.zero		920


//--------------------- SYMBOLS --------------------------

	.type		.nv.reservedSmem.offset0,@object
	.size		.nv.reservedSmem.offset0,0x4
